//
// Generated by NVIDIA NVVM Compiler
//
// Compiler Build ID: CL-36424714
// Cuda compilation tools, release 13.0, V13.0.88
// Based on NVVM 20.0.0
//

.version 9.0
.target sm_100
.address_size 64

	// .globl	_Z13sumTwoNumbersiiPi

.visible .entry _Z13sumTwoNumbersiiPi(
	.param .u32 _Z13sumTwoNumbersiiPi_param_0,
	.param .u32 _Z13sumTwoNumbersiiPi_param_1,
	.param .u64 .ptr .align 1 _Z13sumTwoNumbersiiPi_param_2
)
{
	.reg .b32 	%r<4>;
	.reg .b64 	%rd<3>;

	ld.param.u32 	%r1, [_Z13sumTwoNumbersiiPi_param_0];
	ld.param.u32 	%r2, [_Z13sumTwoNumbersiiPi_param_1];
	ld.param.u64 	%rd1, [_Z13sumTwoNumbersiiPi_param_2];
	cvta.to.global.u64 	%rd2, %rd1;
	add.s32 	%r3, %r2, %r1;
	st.global.u32 	[%rd2], %r3;
	ret;

}


// ===== COMPILED SASS (sm_100) =====

	.target	sm_100

	.elftype	@"ET_EXEC"


//--------------------- .note.nv.tkinfo           --------------------------
	.section	.note.nv.tkinfo,"",@"SHT_NOTE"
	.sectionflags	@"SHF_NOTE_NV_TKINFO"
	.tkinfo
        /*0018*/ 	.word	0x00000002
        /*0030*/ 	.string	""
        /*0030*/ 	.string	"ptxas"
        /*0030*/ 	.string	"Cuda compilation tools, release 13.0, V13.0.88"
        /*0030*/ 	.string	"Build cuda_13.0.r13.0/compiler.36424714_0"
        /*0030*/ 	.string	"-arch sm_100 -m 64 "



//--------------------- .note.nv.cuinfo           --------------------------
	.section	.note.nv.cuinfo,"",@"SHT_NOTE"
	.sectionflags	@"SHF_NOTE_NV_CUINFO"
        /*0018*/ 	.short	0x0002
        /*001a*/ 	.short	0x0064
        /*001c*/ 	.short	0x0082
	.zero		2


//--------------------- .nv.info                  --------------------------
	.section	.nv.info,"",@"SHT_CUDA_INFO"
	.align	4


	//----- nvinfo : EIATTR_REGCOUNT
	.align		4
        /*0000*/ 	.byte	0x04, 0x2f
        /*0002*/ 	.short	(.L_1 - .L_0)
	.align		4
.L_0:
        /*0004*/ 	.word	index@(_Z13sumTwoNumbersiiPi)
        /*0008*/ 	.word	0x00000008


	//----- nvinfo : EIATTR_FRAME_SIZE
	.align		4
.L_1:
        /*000c*/ 	.byte	0x04, 0x11
        /*000e*/ 	.short	(.L_3 - .L_2)
	.align		4
.L_2:
        /*0010*/ 	.word	index@(_Z13sumTwoNumbersiiPi)
        /*0014*/ 	.word	0x00000000


	//----- nvinfo : EIATTR_MIN_STACK_SIZE
	.align		4
.L_3:
        /*0018*/ 	.byte	0x04, 0x12
        /*001a*/ 	.short	(.L_5 - .L_4)
	.align		4
.L_4:
        /*001c*/ 	.word	index@(_Z13sumTwoNumbersiiPi)
        /*0020*/ 	.word	0x00000000
.L_5:


//--------------------- .nv.compat                --------------------------
	.section	.nv.compat,"",@"SHT_CUDA_COMPAT_INFO"
	.align	4
        /*0000*/ 	.byte	0x02, 0x09, 0x00, 0x00, 0x02, 0x02, 0x01, 0x00, 0x02, 0x05, 0x05, 0x00, 0x03, 0x07, 0x01, 0x01
        /*0010*/ 	.byte	0x02, 0x03, 0x00, 0x00, 0x02, 0x06, 0x01, 0x00, 0x04, 0x0b, 0x08, 0x00, 0x09, 0x00, 0x00, 0x00
        /*0020*/ 	.byte	0x00, 0x00, 0x00, 0x00


//--------------------- .nv.info._Z13sumTwoNumbersiiPi --------------------------
	.section	.nv.info._Z13sumTwoNumbersiiPi,"",@"SHT_CUDA_INFO"
	.sectionflags	@""
	.align	4


	//----- nvinfo : EIATTR_CUDA_API_VERSION
	.align		4
        /*0000*/ 	.byte	0x04, 0x37
        /*0002*/ 	.short	(.L_7 - .L_6)
.L_6:
        /*0004*/ 	.word	0x00000082


	//----- nvinfo : EIATTR_KPARAM_INFO
	.align		4
.L_7:
        /*0008*/ 	.byte	0x04, 0x17
        /*000a*/ 	.short	(.L_9 - .L_8)
.L_8:
        /*000c*/ 	.word	0x00000000
        /*0010*/ 	.short	0x0002
        /*0012*/ 	.short	0x0008
        /*0014*/ 	.byte	0x00, 0xf5, 0x21, 0x00


	//----- nvinfo : EIATTR_KPARAM_INFO
	.align		4
.L_9:
        /*0018*/ 	.byte	0x04, 0x17
        /*001a*/ 	.short	(.L_11 - .L_10)
.L_10:
        /*001c*/ 	.word	0x00000000
        /*0020*/ 	.short	0x0001
        /*0022*/ 	.short	0x0004
        /*0024*/ 	.byte	0x00, 0xf0, 0x11, 0x00


	//----- nvinfo : EIATTR_KPARAM_INFO
	.align		4
.L_11:
        /*0028*/ 	.byte	0x04, 0x17
        /*002a*/ 	.short	(.L_13 - .L_12)
.L_12:
        /*002c*/ 	.word	0x00000000
        /*0030*/ 	.short	0x0000
        /*0032*/ 	.short	0x0000
        /*0034*/ 	.byte	0x00, 0xf0, 0x11, 0x00


	//----- nvinfo : EIATTR_SPARSE_MMA_MASK
	.align		4
.L_13:
        /*0038*/ 	.byte	0x03, 0x50
        /*003a*/ 	.short	0x0000


	//----- nvinfo : EIATTR_MAXREG_COUNT
	.align		4
        /*003c*/ 	.byte	0x03, 0x1b
        /*003e*/ 	.short	0x00ff


	//----- nvinfo : EIATTR_MERCURY_ISA_VERSION
	.align		4
        /*0040*/ 	.byte	0x03, 0x5f
        /*0042*/ 	.short	0x0101


	//----- nvinfo : EIATTR_VRC_CTA_INIT_COUNT
	.align		4
        /*0044*/ 	.byte	0x02, 0x4a
	.zero		1
	.zero		1


	//----- nvinfo : EIATTR_EXIT_INSTR_OFFSETS
	.align		4
        /*0048*/ 	.byte	0x04, 0x1c
        /*004a*/ 	.short	(.L_15 - .L_14)


	//   ....[0]....
.L_14:
        /*004c*/ 	.word	0x00000060


	//----- nvinfo : EIATTR_CBANK_PARAM_SIZE
	.align		4
.L_15:
        /*0050*/ 	.byte	0x03, 0x19
        /*0052*/ 	.short	0x0010


	//----- nvinfo : EIATTR_PARAM_CBANK
	.align		4
        /*0054*/ 	.byte	0x04, 0x0a
        /*0056*/ 	.short	(.L_17 - .L_16)
	.align		4
.L_16:
        /*0058*/ 	.word	index@(.nv.constant0._Z13sumTwoNumbersiiPi)
        /*005c*/ 	.short	0x0380
        /*005e*/ 	.short	0x0010


	//----- nvinfo : EIATTR_SW_WAR
	.align		4
.L_17:
        /*0060*/ 	.byte	0x04, 0x36
        /*0062*/ 	.short	(.L_19 - .L_18)
.L_18:
        /*0064*/ 	.word	0x00000008
.L_19:


//--------------------- .nv.callgraph             --------------------------
	.section	.nv.callgraph,"",@"SHT_CUDA_CALLGRAPH"
	.align	4
	.sectionentsize	8
	.align		4
        /*0000*/ 	.word	0x00000000
	.align		4
        /*0004*/ 	.word	0xffffffff
	.align		4
        /*0008*/ 	.word	0x00000000
	.align		4
        /*000c*/ 	.word	0xfffffffe
	.align		4
        /*0010*/ 	.word	0x00000000
	.align		4
        /*0014*/ 	.word	0xfffffffd
	.align		4
        /*0018*/ 	.word	0x00000000
	.align		4
        /*001c*/ 	.word	0xfffffffc


//--------------------- .text._Z13sumTwoNumbersiiPi --------------------------
	.section	.text._Z13sumTwoNumbersiiPi,"ax",@progbits
	.align	128
        .global         _Z13sumTwoNumbersiiPi
        .type           _Z13sumTwoNumbersiiPi,@function
        .size           _Z13sumTwoNumbersiiPi,(.L_x_1 - _Z13sumTwoNumbersiiPi)
        .other          _Z13sumTwoNumbersiiPi,@"STO_CUDA_ENTRY STV_DEFAULT"
_Z13sumTwoNumbersiiPi:
.text._Z13sumTwoNumbersiiPi:
[----:B------:R-:W-:Y:S08]  /*0000*/  LDC R1, c[0x0][0x37c] ;  /* 0x0000df00ff017b82 */ /* 0x000ff00000000800 */
[----:B------:R-:W0:Y:S01]  /*0010*/  LDC.64 R4, c[0x0][0x380] ;  /* 0x0000e000ff047b82 */ /* 0x000e220000000a00 */
[----:B------:R-:W1:Y:S07]  /*0020*/  LDCU.64 UR4, c[0x0][0x358] ;  /* 0x00006b00ff0477ac */ /* 0x000e6e0008000a00 */
[----:B------:R-:W1:Y:S01]  /*0030*/  LDC.64 R2, c[0x0][0x388] ;  /* 0x0000e200ff027b82 */ /* 0x000e620000000a00 */
[----:B0-----:R-:W-:-:S05]  /*0040*/  IADD3 R5, PT, PT, R5, R4, RZ ;  /* 0x0000000405057210 */ /* 0x001fca0007ffe0ff */
[----:B-1----:R-:W-:Y:S01]  /*0050*/  STG.E desc[UR4][R2.64], R5 ;  /* 0x0000000502007986 */ /* 0x002fe2000c101904 */
[----:B------:R-:W-:Y:S05]  /*0060*/  EXIT ;  /* 0x000000000000794d */ /* 0x000fea0003800000 */
.L_x_0:
[----:B------:R-:W-:-:S00]  /*0070*/  BRA `(.L_x_0) ;  /* 0xfffffffc00fc7947 */ /* 0x000fc0000383ffff */
[----:B------:R-:W-:-:S00]  /*0080*/  NOP ;  /* 0x0000000000007918 */ /* 0x000fc00000000000 */
[----:B------:R-:W-:-:S00]  /*0090*/  NOP ;  /* 0x0000000000007918 */ /* 0x000fc00000000000 */
[----:B------:R-:W-:-:S00]  /*00a0*/  NOP ;  /* 0x0000000000007918 */ /* 0x000fc00000000000 */
[----:B------:R-:W-:-:S00]  /*00b0*/  NOP ;  /* 0x0000000000007918 */ /* 0x000fc00000000000 */
[----:B------:R-:W-:-:S00]  /*00c0*/  NOP ;  /* 0x0000000000007918 */ /* 0x000fc00000000000 */
[----:B------:R-:W-:-:S00]  /*00d0*/  NOP ;  /* 0x0000000000007918 */ /* 0x000fc00000000000 */
[----:B------:R-:W-:-:S00]  /*00e0*/  NOP ;  /* 0x0000000000007918 */ /* 0x000fc00000000000 */
[----:B------:R-:W-:-:S00]  /*00f0*/  NOP ;  /* 0x0000000000007918 */ /* 0x000fc00000000000 */
.L_x_1:


//--------------------- .nv.shared.reserved.0     --------------------------
	.section	.nv.shared.reserved.0,"aw",@nobits
	.weak		__nv_reservedSMEM_offset_0_alias
	.size		__nv_reservedSMEM_offset_0_alias, 0, 64
	.other		__nv_reservedSMEM_offset_0_alias,@"STO_CUDA_RESERVED_SHARED STV_DEFAULT"
__nv_reservedSMEM_offset_0_alias:
	.zero		0
	.zero		64


//--------------------- .nv.constant0._Z13sumTwoNumbersiiPi --------------------------
	.section	.nv.constant0._Z13sumTwoNumbersiiPi,"a",@progbits
	.sectionflags	@""
	.align	4
.nv.constant0._Z13sumTwoNumbersiiPi:
	.zero		912


//--------------------- SYMBOLS --------------------------

	.type		.nv.reservedSmem.offset0,@object
	.size		.nv.reservedSmem.offset0,0x4
